	.headerflags	@"EF_CUDA_TEXMODE_UNIFIED EF_CUDA_64BIT_ADDRESS EF_CUDA_ACCELERATORS EF_CUDA_SM90 EF_CUDA_VIRTUAL_SM(EF_CUDA_SM90)"
	.elftype	@"ET_EXEC"


//--------------------- .nv.info                  --------------------------
	.section	.nv.info,"",@"SHT_CUDA_INFO"
	.align	4


	//----- nvinfo : EIATTR_REGCOUNT
	.align		4
        /*0000*/ 	.byte	0x04, 0x2f
        /*0002*/ 	.short	(.L_1 - .L_0)
	.align		4
.L_0:
        /*0004*/ 	.word	index@(triton_poi_fused_convolution_53)
        /*0008*/ 	.word	0x0000000c


	//----- nvinfo : EIATTR_MIN_STACK_SIZE
	.align		4
.L_1:
        /*000c*/ 	.byte	0x04, 0x12
        /*000e*/ 	.short	(.L_3 - .L_2)
	.align		4
.L_2:
        /*0010*/ 	.word	index@(triton_poi_fused_convolution_53)
        /*0014*/ 	.word	0x00000000


	//----- nvinfo : EIATTR_FRAME_SIZE
	.align		4
.L_3:
        /*0018*/ 	.byte	0x04, 0x11
        /*001a*/ 	.short	(.L_5 - .L_4)
	.align		4
.L_4:
        /*001c*/ 	.word	index@(triton_poi_fused_convolution_53)
        /*0020*/ 	.word	0x00000000


	//----- nvinfo : EIATTR_MIN_STACK_SIZE
	.align		4
.L_5:
        /*0024*/ 	.byte	0x04, 0x12
        /*0026*/ 	.short	(.L_7 - .L_6)
	.align		4
.L_6:
        /*0028*/ 	.word	index@(triton_poi_fused_convolution_53)
        /*002c*/ 	.word	0x00000000
.L_7:


//--------------------- .nv.info.triton_poi_fused_convolution_53 --------------------------
	.section	.nv.info.triton_poi_fused_convolution_53,"",@"SHT_CUDA_INFO"
	.sectionflags	@""
	.align	4


	//----- nvinfo : EIATTR_CUDA_API_VERSION
	.align		4
        /*0000*/ 	.byte	0x04, 0x37
        /*0002*/ 	.short	(.L_9 - .L_8)
.L_8:
        /*0004*/ 	.word	0x0000007c


	//----- nvinfo : EIATTR_KPARAM_INFO
	.align		4
.L_9:
        /*0008*/ 	.byte	0x04, 0x17
        /*000a*/ 	.short	(.L_11 - .L_10)
.L_10:
        /*000c*/ 	.word	0x00000000
        /*0010*/ 	.short	0x0002
        /*0012*/ 	.short	0x0010
        /*0014*/ 	.byte	0x00, 0xf0, 0x11, 0x00


	//----- nvinfo : EIATTR_KPARAM_INFO
	.align		4
.L_11:
        /*0018*/ 	.byte	0x04, 0x17
        /*001a*/ 	.short	(.L_13 - .L_12)
.L_12:
        /*001c*/ 	.word	0x00000000
        /*0020*/ 	.short	0x0001
        /*0022*/ 	.short	0x0008
        /*0024*/ 	.byte	0x00, 0xf4, 0x21, 0x00


	//----- nvinfo : EIATTR_KPARAM_INFO
	.align		4
.L_13:
        /*0028*/ 	.byte	0x04, 0x17
        /*002a*/ 	.short	(.L_15 - .L_14)
.L_14:
        /*002c*/ 	.word	0x00000000
        /*0030*/ 	.short	0x0000
        /*0032*/ 	.short	0x0000
        /*0034*/ 	.byte	0x00, 0xf4, 0x21, 0x00


	//----- nvinfo : EIATTR_SPARSE_MMA_MASK
	.align		4
.L_15:
        /*0038*/ 	.byte	0x03, 0x50
        /*003a*/ 	.short	0x0000


	//----- nvinfo : EIATTR_MAXREG_COUNT
	.align		4
        /*003c*/ 	.byte	0x03, 0x1b
        /*003e*/ 	.short	0x00ff


	//----- nvinfo : EIATTR_EXIT_INSTR_OFFSETS
	.align		4
        /*0040*/ 	.byte	0x04, 0x1c
        /*0042*/ 	.short	(.L_17 - .L_16)


	//   ....[0]....
.L_16:
        /*0044*/ 	.word	0x00000170


	//   ....[1]....
        /*0048*/ 	.word	0x00000190


	//----- nvinfo : EIATTR_REQNTID
	.align		4
.L_17:
        /*004c*/ 	.byte	0x04, 0x10
        /*004e*/ 	.short	(.L_19 - .L_18)
.L_18:
        /*0050*/ 	.word	0x00000080
        /*0054*/ 	.word	0x00000001
        /*0058*/ 	.word	0x00000001


	//----- nvinfo : EIATTR_CBANK_PARAM_SIZE
	.align		4
.L_19:
        /*005c*/ 	.byte	0x03, 0x19
        /*005e*/ 	.short	0x0014


	//----- nvinfo : EIATTR_PARAM_CBANK
	.align		4
        /*0060*/ 	.byte	0x04, 0x0a
        /*0062*/ 	.short	(.L_21 - .L_20)
	.align		4
.L_20:
        /*0064*/ 	.word	index@(.nv.constant0.triton_poi_fused_convolution_53)
        /*0068*/ 	.short	0x0210
        /*006a*/ 	.short	0x0014


	//----- nvinfo : EIATTR_SW_WAR
	.align		4
.L_21:
        /*006c*/ 	.byte	0x04, 0x36
        /*006e*/ 	.short	(.L_23 - .L_22)
.L_22:
        /*0070*/ 	.word	0x00000008
.L_23:


//--------------------- .nv.callgraph             --------------------------
	.section	.nv.callgraph,"",@"SHT_CUDA_CALLGRAPH"
	.align	4
	.sectionentsize	8
	.align		4
        /*0000*/ 	.word	0x00000000
	.align		4
        /*0004*/ 	.word	0xffffffff
	.align		4
        /*0008*/ 	.word	0x00000000
	.align		4
        /*000c*/ 	.word	0xfffffffe
	.align		4
        /*0010*/ 	.word	0x00000000
	.align		4
        /*0014*/ 	.word	0xfffffffd
	.align		4
        /*0018*/ 	.word	0x00000000
	.align		4
        /*001c*/ 	.word	0xfffffffc


//--------------------- .text.triton_poi_fused_convolution_53 --------------------------
	.section	.text.triton_poi_fused_convolution_53,"ax",@progbits
	.align	128
        .global         triton_poi_fused_convolution_53
        .type           triton_poi_fused_convolution_53,@function
        .size           triton_poi_fused_convolution_53,(.L_x_1 - triton_poi_fused_convolution_53)
        .other          triton_poi_fused_convolution_53,@"STO_CUDA_ENTRY STV_DEFAULT"
triton_poi_fused_convolution_53:
.text.triton_poi_fused_convolution_53:
[----:B------:R-:W0:Y:S02]  /*0000*/  LDC R1, c[0x0][0x28] ;  /* 0x00000a00ff017b82 */ /* 0x000e240000000800 */
[----:B------:R-:W1:Y:S01]  /*0010*/  S2R R0, SR_TID.X ;  /* 0x0000000000007919 */ /* 0x000e620000002100 */
[----:B------:R-:W2:Y:S01]  /*0020*/  LDC.64 R2, c[0x0][0x210] ;  /* 0x00008400ff027b82 */ /* 0x000ea20000000a00 */
[----:B------:R-:W-:Y:S01]  /*0030*/  ULDC.64 UR4, c[0x0][0x208] ;  /* 0x0000820000047ab9 */ /* 0x000fe20000000a00 */
[----:B------:R-:W3:Y:S06]  /*0040*/  S2R R7, SR_CTAID.X ;  /* 0x0000000000077919 */ /* 0x000eec0000002500 */
[----:B------:R-:W4:Y:S01]  /*0050*/  LDC.64 R4, c[0x0][0x218] ;  /* 0x00008600ff047b82 */ /* 0x000f220000000a00 */
[----:B-1----:R-:W-:Y:S01]  /*0060*/  IMAD.SHL.U32 R0, R0, 0x2, RZ ;  /* 0x0000000200007824 */ /* 0x002fe200078e00ff */
[----:B---3--:R-:W-:-:S04]  /*0070*/  SHF.R.S32.HI R6, RZ, 0x17, R7 ;  /* 0x00000017ff067819 */ /* 0x008fc80000011407 */
[----:B------:R-:W-:-:S05]  /*0080*/  LOP3.LUT R0, R0, 0xfe, RZ, 0xc0, !PT ;  /* 0x000000fe00007812 */ /* 0x000fca00078ec0ff */
[----:B------:R-:W-:Y:S01]  /*0090*/  IMAD R7, R7, 0x100, R0 ;  /* 0x0000010007077824 */ /* 0x000fe200078e0200 */
[----:B------:R-:W-:-:S03]  /*00a0*/  SGXT R0, R6, 0x1 ;  /* 0x000000010600781a */ /* 0x000fc60000000200 */
[C---:B--2---:R-:W-:Y:S01]  /*00b0*/  IMAD.WIDE R2, R7.reuse, 0x4, R2 ;  /* 0x0000000407027825 */ /* 0x044fe200078e0202 */
[----:B------:R-:W-:Y:S02]  /*00c0*/  LEA.HI R0, R0, R7, RZ, 0x6 ;  /* 0x0000000700007211 */ /* 0x000fe400078f30ff */
[----:B------:R-:W-:Y:S02]  /*00d0*/  ISETP.GE.AND P0, PT, R7, 0x100, PT ;  /* 0x000001000700780c */ /* 0x000fe40003f06270 */
[----:B------:R-:W-:-:S05]  /*00e0*/  LOP3.LUT R0, R0, 0xffffffc0, RZ, 0xc0, !PT ;  /* 0xffffffc000007812 */ /* 0x000fca00078ec0ff */
[----:B------:R-:W-:Y:S01]  /*00f0*/  IMAD.IADD R9, R7, 0x1, -R0 ;  /* 0x0000000107097824 */ /* 0x000fe200078e0a00 */
[----:B------:R-:W-:-:S03]  /*0100*/  CS2R R6, SRZ ;  /* 0x0000000000067805 */ /* 0x000fc6000001ff00 */
[----:B----4-:R-:W-:Y:S01]  /*0110*/  IMAD.WIDE R4, R9, 0x4, R4 ;  /* 0x0000000409047825 */ /* 0x010fe200078e0204 */
[----:B------:R-:W-:Y:S02]  /*0120*/  CS2R R8, SRZ ;  /* 0x0000000000087805 */ /* 0x000fe4000001ff00 */
[----:B------:R-:W2:Y:S04]  /*0130*/  @!P0 LDG.E.64 R6, desc[UR4][R2.64] ;  /* 0x0000000402068981 */ /* 0x000ea8000c1e1b00 */
[----:B------:R-:W2:Y:S02]  /*0140*/  @!P0 LDG.E.EL.64 R8, desc[UR4][R4.64] ;  /* 0x0000000404088981 */ /* 0x000ea4000c2e1b00 */
[----:B--2---:R-:W-:Y:S01]  /*0150*/  FADD R6, R8, R6 ;  /* 0x0000000608067221 */ /* 0x004fe20000000000 */
[----:B------:R-:W-:Y:S01]  /*0160*/  FADD R7, R9, R7 ;  /* 0x0000000709077221 */ /* 0x000fe20000000000 */
[----:B------:R-:W-:Y:S06]  /*0170*/  @P0 EXIT ;  /* 0x000000000000094d */ /* 0x000fec0003800000 */
[----:B------:R-:W-:Y:S01]  /*0180*/  STG.E.64 desc[UR4][R2.64], R6 ;  /* 0x0000000602007986 */ /* 0x000fe2000c101b04 */
[----:B------:R-:W-:Y:S05]  /*0190*/  EXIT ;  /* 0x000000000000794d */ /* 0x000fea0003800000 */
.L_x_0:
[----:B------:R-:W-:-:S00]  /*01a0*/  BRA `(.L_x_0) ;  /* 0xfffffffc00fc7947 */ /* 0x000fc0000383ffff */
[----:B------:R-:W-:-:S00]  /*01b0*/  NOP ;  /* 0x0000000000007918 */ /* 0x000fc00000000000 */
        /* <DEDUP_REMOVED lines=12> */
.L_x_1:


//--------------------- .nv.constant0.triton_poi_fused_convolution_53 --------------------------
	.section	.nv.constant0.triton_poi_fused_convolution_53,"a",@progbits
	.sectionflags	@""
	.align	4
.nv.constant0.triton_poi_fused_convolution_53:
	.zero		548
